//
// Generated by NVIDIA NVVM Compiler
//
// Compiler Build ID: CL-36424714
// Cuda compilation tools, release 13.0, V13.0.88
// Based on NVVM 20.0.0
//

.version 9.0
.target sm_100
.address_size 64

	// .globl	blend_add_kernel

.visible .entry blend_add_kernel(
	.param .u64 .ptr .align 1 blend_add_kernel_param_0,
	.param .u64 .ptr .align 1 blend_add_kernel_param_1,
	.param .u32 blend_add_kernel_param_2,
	.param .u32 blend_add_kernel_param_3,
	.param .u32 blend_add_kernel_param_4,
	.param .u32 blend_add_kernel_param_5,
	.param .u32 blend_add_kernel_param_6,
	.param .u32 blend_add_kernel_param_7,
	.param .f32 blend_add_kernel_param_8
)
{
	.reg .pred 	%p<10>;
	.reg .b32 	%r<22>;
	.reg .b32 	%f<38>;
	.reg .b64 	%rd<9>;

	ld.param.u64 	%rd2, [blend_add_kernel_param_0];
	ld.param.u64 	%rd3, [blend_add_kernel_param_1];
	ld.param.u32 	%r5, [blend_add_kernel_param_2];
	ld.param.u32 	%r6, [blend_add_kernel_param_3];
	ld.param.u32 	%r7, [blend_add_kernel_param_4];
	ld.param.u32 	%r10, [blend_add_kernel_param_5];
	ld.param.u32 	%r8, [blend_add_kernel_param_6];
	ld.param.u32 	%r9, [blend_add_kernel_param_7];
	ld.param.f32 	%f16, [blend_add_kernel_param_8];
	mov.u32 	%r12, %ctaid.x;
	mov.u32 	%r13, %ntid.x;
	mov.u32 	%r14, %tid.x;
	mad.lo.s32 	%r1, %r12, %r13, %r14;
	mov.u32 	%r15, %ctaid.y;
	mov.u32 	%r16, %ntid.y;
	mov.u32 	%r17, %tid.y;
	mad.lo.s32 	%r18, %r15, %r16, %r17;
	setp.ge.u32 	%p1, %r1, %r7;
	setp.ge.u32 	%p2, %r18, %r10;
	or.pred  	%p3, %p1, %p2;
	@%p3 bra 	$L__BB0_5;
	add.s32 	%r3, %r8, %r1;
	add.s32 	%r4, %r9, %r18;
	or.b32  	%r19, %r3, %r4;
	setp.lt.s32 	%p4, %r19, 0;
	setp.ge.s32 	%p5, %r3, %r5;
	setp.ge.s32 	%p6, %r4, %r6;
	or.pred  	%p7, %p5, %p6;
	or.pred  	%p8, %p7, %p4;
	@%p8 bra 	$L__BB0_5;
	mad.lo.s32 	%r20, %r7, %r18, %r1;
	mad.lo.s32 	%r21, %r4, %r5, %r3;
	cvta.to.global.u64 	%rd4, %rd2;
	mul.wide.u32 	%rd5, %r21, 16;
	add.s64 	%rd1, %rd4, %rd5;
	ld.global.v4.f32 	{%f1, %f2, %f3, %f18}, [%rd1];
	cvta.to.global.u64 	%rd6, %rd3;
	mul.wide.u32 	%rd7, %r20, 16;
	add.s64 	%rd8, %rd6, %rd7;
	ld.global.nc.v4.f32 	{%f4, %f5, %f6, %f19}, [%rd8];
	mul.f32 	%f7, %f16, %f19;
	mov.f32 	%f20, 0f3F800000;
	sub.f32 	%f21, %f20, %f7;
	mul.f32 	%f8, %f18, %f21;
	add.f32 	%f9, %f7, %f8;
	setp.leu.f32 	%p9, %f9, 0f358637BD;
	mov.f32 	%f35, 0f00000000;
	mov.f32 	%f36, %f35;
	mov.f32 	%f37, %f35;
	@%p9 bra 	$L__BB0_4;
	add.f32 	%f22, %f3, %f6;
	min.f32 	%f23, %f22, 0f3F800000;
	add.f32 	%f24, %f2, %f5;
	min.f32 	%f25, %f24, 0f3F800000;
	add.f32 	%f26, %f1, %f4;
	min.f32 	%f27, %f26, 0f3F800000;
	rcp.rn.f32 	%f28, %f9;
	mul.f32 	%f29, %f1, %f8;
	fma.rn.f32 	%f30, %f27, %f7, %f29;
	mul.f32 	%f35, %f30, %f28;
	mul.f32 	%f31, %f2, %f8;
	fma.rn.f32 	%f32, %f25, %f7, %f31;
	mul.f32 	%f36, %f32, %f28;
	mul.f32 	%f33, %f3, %f8;
	fma.rn.f32 	%f34, %f23, %f7, %f33;
	mul.f32 	%f37, %f34, %f28;
$L__BB0_4:
	st.global.v4.f32 	[%rd1], {%f35, %f36, %f37, %f9};
$L__BB0_5:
	ret;

}


// ===== COMPILED SASS (sm_100) =====

	.target	sm_100

	.elftype	@"ET_EXEC"


//--------------------- .note.nv.tkinfo           --------------------------
	.section	.note.nv.tkinfo,"",@"SHT_NOTE"
	.sectionflags	@"SHF_NOTE_NV_TKINFO"
	.tkinfo
        /*0018*/ 	.word	0x00000002
        /*0030*/ 	.string	""
        /*0030*/ 	.string	"ptxas"
        /*0030*/ 	.string	"Cuda compilation tools, release 13.0, V13.0.88"
        /*0030*/ 	.string	"Build cuda_13.0.r13.0/compiler.36424714_0"
        /*0030*/ 	.string	"-arch sm_100 -m 64 "



//--------------------- .note.nv.cuinfo           --------------------------
	.section	.note.nv.cuinfo,"",@"SHT_NOTE"
	.sectionflags	@"SHF_NOTE_NV_CUINFO"
        /*0018*/ 	.short	0x0002
        /*001a*/ 	.short	0x0064
        /*001c*/ 	.short	0x0082
	.zero		2


//--------------------- .nv.info                  --------------------------
	.section	.nv.info,"",@"SHT_CUDA_INFO"
	.align	4


	//----- nvinfo : EIATTR_REGCOUNT
	.align		4
        /*0000*/ 	.byte	0x04, 0x2f
        /*0002*/ 	.short	(.L_1 - .L_0)
	.align		4
.L_0:
        /*0004*/ 	.word	index@(blend_add_kernel)
        /*0008*/ 	.word	0x00000018


	//----- nvinfo : EIATTR_FRAME_SIZE
	.align		4
.L_1:
        /*000c*/ 	.byte	0x04, 0x11
        /*000e*/ 	.short	(.L_3 - .L_2)
	.align		4
.L_2:
        /*0010*/ 	.word	index@($__internal_0_$__cuda_sm20_rcp_rn_f32_slowpath)
        /*0014*/ 	.word	0x00000000


	//----- nvinfo : EIATTR_FRAME_SIZE
	.align		4
.L_3:
        /*0018*/ 	.byte	0x04, 0x11
        /*001a*/ 	.short	(.L_5 - .L_4)
	.align		4
.L_4:
        /*001c*/ 	.word	index@(blend_add_kernel)
        /*0020*/ 	.word	0x00000000


	//----- nvinfo : EIATTR_MIN_STACK_SIZE
	.align		4
.L_5:
        /*0024*/ 	.byte	0x04, 0x12
        /*0026*/ 	.short	(.L_7 - .L_6)
	.align		4
.L_6:
        /*0028*/ 	.word	index@(blend_add_kernel)
        /*002c*/ 	.word	0x00000000
.L_7:


//--------------------- .nv.compat                --------------------------
	.section	.nv.compat,"",@"SHT_CUDA_COMPAT_INFO"
	.align	4
        /*0000*/ 	.byte	0x02, 0x09, 0x00, 0x00, 0x02, 0x02, 0x01, 0x00, 0x02, 0x05, 0x05, 0x00, 0x03, 0x07, 0x01, 0x01
        /*0010*/ 	.byte	0x02, 0x03, 0x00, 0x00, 0x02, 0x06, 0x01, 0x00, 0x04, 0x0b, 0x08, 0x00, 0x01, 0x00, 0x00, 0x00
        /*0020*/ 	.byte	0x00, 0x00, 0x00, 0x00


//--------------------- .nv.info.blend_add_kernel --------------------------
	.section	.nv.info.blend_add_kernel,"",@"SHT_CUDA_INFO"
	.sectionflags	@""
	.align	4


	//----- nvinfo : EIATTR_CUDA_API_VERSION
	.align		4
        /*0000*/ 	.byte	0x04, 0x37
        /*0002*/ 	.short	(.L_9 - .L_8)
.L_8:
        /*0004*/ 	.word	0x00000082


	//----- nvinfo : EIATTR_KPARAM_INFO
	.align		4
.L_9:
        /*0008*/ 	.byte	0x04, 0x17
        /*000a*/ 	.short	(.L_11 - .L_10)
.L_10:
        /*000c*/ 	.word	0x00000000
        /*0010*/ 	.short	0x0008
        /*0012*/ 	.short	0x0028
        /*0014*/ 	.byte	0x00, 0xf0, 0x11, 0x00


	//----- nvinfo : EIATTR_KPARAM_INFO
	.align		4
.L_11:
        /*0018*/ 	.byte	0x04, 0x17
        /*001a*/ 	.short	(.L_13 - .L_12)
.L_12:
        /*001c*/ 	.word	0x00000000
        /*0020*/ 	.short	0x0007
        /*0022*/ 	.short	0x0024
        /*0024*/ 	.byte	0x00, 0xf0, 0x11, 0x00


	//----- nvinfo : EIATTR_KPARAM_INFO
	.align		4
.L_13:
        /*0028*/ 	.byte	0x04, 0x17
        /*002a*/ 	.short	(.L_15 - .L_14)
.L_14:
        /*002c*/ 	.word	0x00000000
        /*0030*/ 	.short	0x0006
        /*0032*/ 	.short	0x0020
        /*0034*/ 	.byte	0x00, 0xf0, 0x11, 0x00


	//----- nvinfo : EIATTR_KPARAM_INFO
	.align		4
.L_15:
        /*0038*/ 	.byte	0x04, 0x17
        /*003a*/ 	.short	(.L_17 - .L_16)
.L_16:
        /*003c*/ 	.word	0x00000000
        /*0040*/ 	.short	0x0005
        /*0042*/ 	.short	0x001c
        /*0044*/ 	.byte	0x00, 0xf0, 0x11, 0x00


	//----- nvinfo : EIATTR_KPARAM_INFO
	.align		4
.L_17:
        /*0048*/ 	.byte	0x04, 0x17
        /*004a*/ 	.short	(.L_19 - .L_18)
.L_18:
        /*004c*/ 	.word	0x00000000
        /*0050*/ 	.short	0x0004
        /*0052*/ 	.short	0x0018
        /*0054*/ 	.byte	0x00, 0xf0, 0x11, 0x00


	//----- nvinfo : EIATTR_KPARAM_INFO
	.align		4
.L_19:
        /*0058*/ 	.byte	0x04, 0x17
        /*005a*/ 	.short	(.L_21 - .L_20)
.L_20:
        /*005c*/ 	.word	0x00000000
        /*0060*/ 	.short	0x0003
        /*0062*/ 	.short	0x0014
        /*0064*/ 	.byte	0x00, 0xf0, 0x11, 0x00


	//----- nvinfo : EIATTR_KPARAM_INFO
	.align		4
.L_21:
        /*0068*/ 	.byte	0x04, 0x17
        /*006a*/ 	.short	(.L_23 - .L_22)
.L_22:
        /*006c*/ 	.word	0x00000000
        /*0070*/ 	.short	0x0002
        /*0072*/ 	.short	0x0010
        /*0074*/ 	.byte	0x00, 0xf0, 0x11, 0x00


	//----- nvinfo : EIATTR_KPARAM_INFO
	.align		4
.L_23:
        /*0078*/ 	.byte	0x04, 0x17
        /*007a*/ 	.short	(.L_25 - .L_24)
.L_24:
        /*007c*/ 	.word	0x00000000
        /*0080*/ 	.short	0x0001
        /*0082*/ 	.short	0x0008
        /*0084*/ 	.byte	0x00, 0xf5, 0x21, 0x00


	//----- nvinfo : EIATTR_KPARAM_INFO
	.align		4
.L_25:
        /*0088*/ 	.byte	0x04, 0x17
        /*008a*/ 	.short	(.L_27 - .L_26)
.L_26:
        /*008c*/ 	.word	0x00000000
        /*0090*/ 	.short	0x0000
        /*0092*/ 	.short	0x0000
        /*0094*/ 	.byte	0x00, 0xf5, 0x21, 0x00


	//----- nvinfo : EIATTR_SPARSE_MMA_MASK
	.align		4
.L_27:
        /*0098*/ 	.byte	0x03, 0x50
        /*009a*/ 	.short	0x0000


	//----- nvinfo : EIATTR_MAXREG_COUNT
	.align		4
        /*009c*/ 	.byte	0x03, 0x1b
        /*009e*/ 	.short	0x00ff


	//----- nvinfo : EIATTR_MERCURY_ISA_VERSION
	.align		4
        /*00a0*/ 	.byte	0x03, 0x5f
        /*00a2*/ 	.short	0x0101


	//----- nvinfo : EIATTR_VRC_CTA_INIT_COUNT
	.align		4
        /*00a4*/ 	.byte	0x02, 0x4a
	.zero		1
	.zero		1


	//----- nvinfo : EIATTR_EXIT_INSTR_OFFSETS
	.align		4
        /*00a8*/ 	.byte	0x04, 0x1c
        /*00aa*/ 	.short	(.L_29 - .L_28)


	//   ....[0]....
.L_28:
        /*00ac*/ 	.word	0x000000c0


	//   ....[1]....
        /*00b0*/ 	.word	0x00000150


	//   ....[2]....
        /*00b4*/ 	.word	0x00000480


	//----- nvinfo : EIATTR_CRS_STACK_SIZE
	.align		4
.L_29:
        /*00b8*/ 	.byte	0x04, 0x1e
        /*00ba*/ 	.short	(.L_31 - .L_30)
.L_30:
        /*00bc*/ 	.word	0x00000000


	//----- nvinfo : EIATTR_CBANK_PARAM_SIZE
	.align		4
.L_31:
        /*00c0*/ 	.byte	0x03, 0x19
        /*00c2*/ 	.short	0x002c


	//----- nvinfo : EIATTR_PARAM_CBANK
	.align		4
        /*00c4*/ 	.byte	0x04, 0x0a
        /*00c6*/ 	.short	(.L_33 - .L_32)
	.align		4
.L_32:
        /*00c8*/ 	.word	index@(.nv.constant0.blend_add_kernel)
        /*00cc*/ 	.short	0x0380
        /*00ce*/ 	.short	0x002c


	//----- nvinfo : EIATTR_SW_WAR
	.align		4
.L_33:
        /*00d0*/ 	.byte	0x04, 0x36
        /*00d2*/ 	.short	(.L_35 - .L_34)
.L_34:
        /*00d4*/ 	.word	0x00000008
.L_35:


//--------------------- .nv.callgraph             --------------------------
	.section	.nv.callgraph,"",@"SHT_CUDA_CALLGRAPH"
	.align	4
	.sectionentsize	8
	.align		4
        /*0000*/ 	.word	0x00000000
	.align		4
        /*0004*/ 	.word	0xffffffff
	.align		4
        /*0008*/ 	.word	0x00000000
	.align		4
        /*000c*/ 	.word	0xfffffffe
	.align		4
        /*0010*/ 	.word	0x00000000
	.align		4
        /*0014*/ 	.word	0xfffffffd
	.align		4
        /*0018*/ 	.word	0x00000000
	.align		4
        /*001c*/ 	.word	0xfffffffc


//--------------------- .text.blend_add_kernel    --------------------------
	.section	.text.blend_add_kernel,"ax",@progbits
	.align	128
        .global         blend_add_kernel
        .type           blend_add_kernel,@function
        .size           blend_add_kernel,(.L_x_10 - blend_add_kernel)
        .other          blend_add_kernel,@"STO_CUDA_ENTRY STV_DEFAULT"
blend_add_kernel:
.text.blend_add_kernel:
[----:B------:R-:W-:Y:S01]  /*0000*/  LDC R1, c[0x0][0x37c] ;  /* 0x0000df00ff017b82 */ /* 0x000fe20000000800 */
[----:B------:R-:W0:Y:S07]  /*0010*/  S2R R2, SR_TID.Y ;  /* 0x0000000000027919 */ /* 0x000e2e0000002200 */
[----:B------:R-:W1:Y:S01]  /*0020*/  LDC R0, c[0x0][0x360] ;  /* 0x0000d800ff007b82 */ /* 0x000e620000000800 */
[----:B------:R-:W2:Y:S01]  /*0030*/  LDCU.64 UR6, c[0x0][0x398] ;  /* 0x00007300ff0677ac */ /* 0x000ea20008000a00 */
[----:B------:R-:W1:Y:S06]  /*0040*/  S2R R5, SR_TID.X ;  /* 0x0000000000057919 */ /* 0x000e6c0000002100 */
[----:B------:R-:W0:Y:S08]  /*0050*/  S2UR UR5, SR_CTAID.Y ;  /* 0x00000000000579c3 */ /* 0x000e300000002600 */
[----:B------:R-:W0:Y:S08]  /*0060*/  LDC R3, c[0x0][0x364] ;  /* 0x0000d900ff037b82 */ /* 0x000e300000000800 */
[----:B------:R-:W1:Y:S01]  /*0070*/  S2UR UR4, SR_CTAID.X ;  /* 0x00000000000479c3 */ /* 0x000e620000002500 */
[----:B0-----:R-:W-:-:S05]  /*0080*/  IMAD R3, R3, UR5, R2 ;  /* 0x0000000503037c24 */ /* 0x001fca000f8e0202 */
[----:B--2---:R-:W-:Y:S01]  /*0090*/  ISETP.GE.U32.AND P0, PT, R3, UR7, PT ;  /* 0x0000000703007c0c */ /* 0x004fe2000bf06070 */
[----:B-1----:R-:W-:-:S05]  /*00a0*/  IMAD R0, R0, UR4, R5 ;  /* 0x0000000400007c24 */ /* 0x002fca000f8e0205 */
[----:B------:R-:W-:-:S13]  /*00b0*/  ISETP.GE.U32.OR P0, PT, R0, UR6, P0 ;  /* 0x0000000600007c0c */ /* 0x000fda0008706470 */
[----:B------:R-:W-:Y:S05]  /*00c0*/  @P0 EXIT ;  /* 0x000000000000094d */ /* 0x000fea0003800000 */
[----:B------:R-:W0:Y:S01]  /*00d0*/  LDCU.64 UR4, c[0x0][0x3a0] ;  /* 0x00007400ff0477ac */ /* 0x000e220008000a00 */
[----:B------:R-:W1:Y:S01]  /*00e0*/  LDCU.64 UR8, c[0x0][0x390] ;  /* 0x00007200ff0877ac */ /* 0x000e620008000a00 */
[----:B0-----:R-:W-:Y:S02]  /*00f0*/  VIADD R5, R3, UR5 ;  /* 0x0000000503057c36 */ /* 0x001fe40008000000 */
[----:B------:R-:W-:-:S03]  /*0100*/  VIADD R2, R0, UR4 ;  /* 0x0000000400027c36 */ /* 0x000fc60008000000 */
[----:B-1----:R-:W-:Y:S02]  /*0110*/  ISETP.GE.AND P0, PT, R5, UR9, PT ;  /* 0x0000000905007c0c */ /* 0x002fe4000bf06270 */
[C---:B------:R-:W-:Y:S02]  /*0120*/  LOP3.LUT R4, R2.reuse, R5, RZ, 0xfc, !PT ;  /* 0x0000000502047212 */ /* 0x040fe400078efcff */
[----:B------:R-:W-:-:S04]  /*0130*/  ISETP.GE.OR P0, PT, R2, UR8, P0 ;  /* 0x0000000802007c0c */ /* 0x000fc80008706670 */
[----:B------:R-:W-:-:S13]  /*0140*/  ISETP.LT.OR P0, PT, R4, RZ, P0 ;  /* 0x000000ff0400720c */ /* 0x000fda0000701670 */
[----:B------:R-:W-:Y:S05]  /*0150*/  @P0 EXIT ;  /* 0x000000000000094d */ /* 0x000fea0003800000 */
[----:B------:R-:W0:Y:S01]  /*0160*/  LDC.64 R16, c[0x0][0x388] ;  /* 0x0000e200ff107b82 */ /* 0x000e220000000a00 */
[----:B------:R-:W1:Y:S01]  /*0170*/  LDCU.64 UR4, c[0x0][0x358] ;  /* 0x00006b00ff0477ac */ /* 0x000e620008000a00 */
[----:B------:R-:W-:Y:S02]  /*0180*/  IMAD R3, R3, UR6, R0 ;  /* 0x0000000603037c24 */ /* 0x000fe4000f8e0200 */
[----:B------:R-:W-:Y:S01]  /*0190*/  IMAD R5, R5, UR8, R2 ;  /* 0x0000000805057c24 */ /* 0x000fe2000f8e0202 */
[----:B------:R-:W2:Y:S03]  /*01a0*/  LDCU UR6, c[0x0][0x3a8] ;  /* 0x00007500ff0677ac */ /* 0x000ea60008000800 */
[----:B------:R-:W3:Y:S01]  /*01b0*/  LDC.64 R12, c[0x0][0x380] ;  /* 0x0000e000ff0c7b82 */ /* 0x000ee20000000a00 */
[----:B0-----:R-:W-:-:S06]  /*01c0*/  IMAD.WIDE.U32 R16, R3, 0x10, R16 ;  /* 0x0000001003107825 */ /* 0x001fcc00078e0010 */
[----:B-1----:R-:W2:Y:S01]  /*01d0*/  LDG.E.128.CONSTANT R16, desc[UR4][R16.64] ;  /* 0x0000000410107981 */ /* 0x002ea2000c1e9d00 */
[----:B---3--:R-:W-:-:S05]  /*01e0*/  IMAD.WIDE.U32 R12, R5, 0x10, R12 ;  /* 0x00000010050c7825 */ /* 0x008fca00078e000c */
[----:B------:R-:W3:Y:S01]  /*01f0*/  LDG.E.128 R4, desc[UR4][R12.64] ;  /* 0x000000040c047981 */ /* 0x000ee2000c1e1d00 */
[----:B------:R-:W-:Y:S01]  /*0200*/  BSSY.RECONVERGENT B0, `(.L_x_0) ;  /* 0x0000026000007945 */ /* 0x000fe20003800200 */
[----:B------:R-:W-:Y:S01]  /*0210*/  HFMA2 R10, -RZ, RZ, 0, 0 ;  /* 0x00000000ff0a7431 */ /* 0x000fe200000001ff */
[----:B------:R-:W-:Y:S01]  /*0220*/  CS2R R8, SRZ ;  /* 0x0000000000087805 */ /* 0x000fe2000001ff00 */
[----:B--2---:R-:W-:-:S04]  /*0230*/  FMUL R19, R19, UR6 ;  /* 0x0000000613137c20 */ /* 0x004fc80008400000 */
[----:B------:R-:W-:-:S04]  /*0240*/  FADD R0, -R19, 1 ;  /* 0x3f80000013007421 */ /* 0x000fc80000000100 */
[----:B---3--:R-:W-:-:S04]  /*0250*/  FMUL R7, R7, R0 ;  /* 0x0000000007077220 */ /* 0x008fc80000400000 */
[----:B------:R-:W-:-:S05]  /*0260*/  FADD R11, R19, R7 ;  /* 0x00000007130b7221 */ /* 0x000fca0000000000 */
[----:B------:R-:W-:-:S13]  /*0270*/  FSETP.GT.AND P0, PT, R11, 9.9999999747524270788e-07, PT ;  /* 0x358637bd0b00780b */ /* 0x000fda0003f04000 */
[----:B------:R-:W-:Y:S05]  /*0280*/  @!P0 BRA `(.L_x_1) ;  /* 0x0000000000748947 */ /* 0x000fea0003800000 */
[----:B------:R-:W-:Y:S02]  /*0290*/  VIADD R0, R11, 0x1800000 ;  /* 0x018000000b007836 */ /* 0x000fe40000000000 */
[----:B------:R-:W-:Y:S01]  /*02a0*/  FADD R8, R6, R18 ;  /* 0x0000001206087221 */ /* 0x000fe20000000000 */
[----:B------:R-:W-:Y:S01]  /*02b0*/  FADD R10, R5, R17 ;  /* 0x00000011050a7221 */ /* 0x000fe20000000000 */
[----:B------:R-:W-:Y:S01]  /*02c0*/  FADD R14, R4, R16 ;  /* 0x00000010040e7221 */ /* 0x000fe20000000000 */
[----:B------:R-:W-:Y:S01]  /*02d0*/  BSSY.RECONVERGENT B1, `(.L_x_2) ;  /* 0x000000f000017945 */ /* 0x000fe20003800200 */
[----:B------:R-:W-:Y:S02]  /*02e0*/  LOP3.LUT R0, R0, 0x7f800000, RZ, 0xc0, !PT ;  /* 0x7f80000000007812 */ /* 0x000fe400078ec0ff */
[----:B------:R-:W-:Y:S02]  /*02f0*/  FMNMX R8, R8, 1, PT ;  /* 0x3f80000008087809 */ /* 0x000fe40003800000 */
[----:B------:R-:W-:-:S02]  /*0300*/  ISETP.GT.U32.AND P0, PT, R0, 0x1ffffff, PT ;  /* 0x01ffffff0000780c */ /* 0x000fc40003f04070 */
[----:B------:R-:W-:Y:S02]  /*0310*/  FMNMX R10, R10, 1, PT ;  /* 0x3f8000000a0a7809 */ /* 0x000fe40003800000 */
[----:B------:R-:W-:-:S09]  /*0320*/  FMNMX R14, R14, 1, PT ;  /* 0x3f8000000e0e7809 */ /* 0x000fd20003800000 */
[----:B------:R-:W-:Y:S05]  /*0330*/  @P0 BRA `(.L_x_3) ;  /* 0x0000000000100947 */ /* 0x000fea0003800000 */
[----:B------:R-:W-:-:S07]  /*0340*/  MOV R16, 0x360 ;  /* 0x0000036000107802 */ /* 0x000fce0000000f00 */
[----:B------:R-:W-:Y:S05]  /*0350*/  CALL.REL.NOINC `($__internal_0_$__cuda_sm20_rcp_rn_f32_slowpath) ;  /* 0x00000000004c7944 */ /* 0x000fea0003c00000 */
[----:B------:R-:W-:Y:S01]  /*0360*/  MOV R0, R3 ;  /* 0x0000000300007202 */ /* 0x000fe20000000f00 */
[----:B------:R-:W-:Y:S06]  /*0370*/  BRA `(.L_x_4) ;  /* 0x0000000000107947 */ /* 0x000fec0003800000 */
.L_x_3:
[----:B------:R-:W0:Y:S02]  /*0380*/  MUFU.RCP R0, R11 ;  /* 0x0000000b00007308 */ /* 0x000e240000001000 */
[----:B0-----:R-:W-:-:S04]  /*0390*/  FFMA R2, R11, R0, -1 ;  /* 0xbf8000000b027423 */ /* 0x001fc80000000000 */
[----:B------:R-:W-:-:S04]  /*03a0*/  FADD.FTZ R3, -R2, -RZ ;  /* 0x800000ff02037221 */ /* 0x000fc80000010100 */
[----:B------:R-:W-:-:S07]  /*03b0*/  FFMA R0, R0, R3, R0 ;  /* 0x0000000300007223 */ /* 0x000fce0000000000 */
.L_x_4:
[----:B------:R-:W-:Y:S05]  /*03c0*/  BSYNC.RECONVERGENT B1 ;  /* 0x0000000000017941 */ /* 0x000fea0003800200 */
.L_x_2:
[-C--:B------:R-:W-:Y:S01]  /*03d0*/  FMUL R4, R4, R7.reuse ;  /* 0x0000000704047220 */ /* 0x080fe20000400000 */
[-C--:B------:R-:W-:Y:S01]  /*03e0*/  FMUL R5, R5, R7.reuse ;  /* 0x0000000705057220 */ /* 0x080fe20000400000 */
[----:B------:R-:W-:Y:S02]  /*03f0*/  FMUL R7, R6, R7 ;  /* 0x0000000706077220 */ /* 0x000fe40000400000 */
[C---:B------:R-:W-:Y:S01]  /*0400*/  FFMA R3, R19.reuse, R14, R4 ;  /* 0x0000000e13037223 */ /* 0x040fe20000000004 */
[C---:B------:R-:W-:Y:S01]  /*0410*/  FFMA R5, R19.reuse, R10, R5 ;  /* 0x0000000a13057223 */ /* 0x040fe20000000005 */
[----:B------:R-:W-:Y:S02]  /*0420*/  FFMA R7, R19, R8, R7 ;  /* 0x0000000813077223 */ /* 0x000fe40000000007 */
[-C--:B------:R-:W-:Y:S01]  /*0430*/  FMUL R8, R3, R0.reuse ;  /* 0x0000000003087220 */ /* 0x080fe20000400000 */
[-C--:B------:R-:W-:Y:S01]  /*0440*/  FMUL R9, R5, R0.reuse ;  /* 0x0000000005097220 */ /* 0x080fe20000400000 */
[----:B------:R-:W-:-:S07]  /*0450*/  FMUL R10, R7, R0 ;  /* 0x00000000070a7220 */ /* 0x000fce0000400000 */
.L_x_1:
[----:B------:R-:W-:Y:S05]  /*0460*/  BSYNC.RECONVERGENT B0 ;  /* 0x0000000000007941 */ /* 0x000fea0003800200 */
.L_x_0:
[----:B------:R-:W-:Y:S01]  /*0470*/  STG.E.128 desc[UR4][R12.64], R8 ;  /* 0x000000080c007986 */ /* 0x000fe2000c101d04 */
[----:B------:R-:W-:Y:S05]  /*0480*/  EXIT ;  /* 0x000000000000794d */ /* 0x000fea0003800000 */
        .weak           $__internal_0_$__cuda_sm20_rcp_rn_f32_slowpath
        .type           $__internal_0_$__cuda_sm20_rcp_rn_f32_slowpath,@function
        .size           $__internal_0_$__cuda_sm20_rcp_rn_f32_slowpath,(.L_x_10 - $__internal_0_$__cuda_sm20_rcp_rn_f32_slowpath)
$__internal_0_$__cuda_sm20_rcp_rn_f32_slowpath:
[----:B------:R-:W-:Y:S01]  /*0490*/  IMAD.SHL.U32 R2, R11, 0x2, RZ ;  /* 0x000000020b027824 */ /* 0x000fe200078e00ff */
[----:B------:R-:W-:Y:S01]  /*04a0*/  BSSY.RECONVERGENT B2, `(.L_x_5) ;  /* 0x0000031000027945 */ /* 0x000fe20003800200 */
[----:B------:R-:W-:-:S03]  /*04b0*/  MOV R0, R11 ;  /* 0x0000000b00007202 */ /* 0x000fc60000000f00 */
[----:B------:R-:W-:-:S04]  /*04c0*/  SHF.R.U32.HI R2, RZ, 0x18, R2 ;  /* 0x00000018ff027819 */ /* 0x000fc80000011602 */
[----:B------:R-:W-:-:S13]  /*04d0*/  ISETP.NE.U32.AND P0, PT, R2, RZ, PT ;  /* 0x000000ff0200720c */ /* 0x000fda0003f05070 */
[----:B------:R-:W-:Y:S05]  /*04e0*/  @P0 BRA `(.L_x_6) ;  /* 0x0000000000280947 */ /* 0x000fea0003800000 */
[----:B------:R-:W-:-:S05]  /*04f0*/  IMAD.SHL.U32 R2, R0, 0x2, RZ ;  /* 0x0000000200027824 */ /* 0x000fca00078e00ff */
[----:B------:R-:W-:-:S13]  /*0500*/  ISETP.NE.AND P0, PT, R2, RZ, PT ;  /* 0x000000ff0200720c */ /* 0x000fda0003f05270 */
[----:B------:R-:W-:Y:S01]  /*0510*/  @P0 FFMA R9, R0, 1.84467440737095516160e+19, RZ ;  /* 0x5f80000000090823 */ /* 0x000fe200000000ff */
[----:B------:R-:W-:Y:S08]  /*0520*/  @!P0 MUFU.RCP R3, R0 ;  /* 0x0000000000038308 */ /* 0x000ff00000001000 */
[----:B------:R-:W0:Y:S02]  /*0530*/  @P0 MUFU.RCP R2, R9 ;  /* 0x0000000900020308 */ /* 0x000e240000001000 */
[----:B0-----:R-:W-:-:S04]  /*0540*/  @P0 FFMA R15, R9, R2, -1 ;  /* 0xbf800000090f0423 */ /* 0x001fc80000000002 */
[----:B------:R-:W-:-:S04]  /*0550*/  @P0 FADD.FTZ R15, -R15, -RZ ;  /* 0x800000ff0f0f0221 */ /* 0x000fc80000010100 */
[----:B------:R-:W-:-:S04]  /*0560*/  @P0 FFMA R2, R2, R15, R2 ;  /* 0x0000000f02020223 */ /* 0x000fc80000000002 */
[----:B------:R-:W-:Y:S01]  /*0570*/  @P0 FFMA R3, R2, 1.84467440737095516160e+19, RZ ;  /* 0x5f80000002030823 */ /* 0x000fe200000000ff */
[----:B------:R-:W-:Y:S06]  /*0580*/  BRA `(.L_x_7) ;  /* 0x0000000000887947 */ /* 0x000fec0003800000 */
.L_x_6:
[----:B------:R-:W-:-:S04]  /*0590*/  IADD3 R3, PT, PT, R2, -0xfd, RZ ;  /* 0xffffff0302037810 */ /* 0x000fc80007ffe0ff */
[----:B------:R-:W-:-:S13]  /*05a0*/  ISETP.GT.U32.AND P0, PT, R3, 0x1, PT ;  /* 0x000000010300780c */ /* 0x000fda0003f04070 */
[----:B------:R-:W-:Y:S05]  /*05b0*/  @P0 BRA `(.L_x_8) ;  /* 0x0000000000780947 */ /* 0x000fea0003800000 */
[----:B------:R-:W-:Y:S01]  /*05c0*/  LOP3.LUT R9, R0, 0x7fffff, RZ, 0xc0, !PT ;  /* 0x007fffff00097812 */ /* 0x000fe200078ec0ff */
[----:B------:R-:W-:-:S03]  /*05d0*/  IMAD.MOV.U32 R20, RZ, RZ, 0x3 ;  /* 0x00000003ff147424 */ /* 0x000fc600078e00ff */
[----:B------:R-:W-:Y:S02]  /*05e0*/  LOP3.LUT R9, R9, 0x3f800000, RZ, 0xfc, !PT ;  /* 0x3f80000009097812 */ /* 0x000fe400078efcff */
[----:B------:R-:W-:Y:S02]  /*05f0*/  SHF.L.U32 R21, R20, R3, RZ ;  /* 0x0000000314157219 */ /* 0x000fe400000006ff */
[----:B------:R-:W0:Y:S02]  /*0600*/  MUFU.RCP R18, R9 ;  /* 0x0000000900127308 */ /* 0x000e240000001000 */
[----:B0-----:R-:W-:-:S04]  /*0610*/  FFMA R15, R9, R18, -1 ;  /* 0xbf800000090f7423 */ /* 0x001fc80000000012 */
[----:B------:R-:W-:-:S04]  /*0620*/  FADD.FTZ R15, -R15, -RZ ;  /* 0x800000ff0f0f7221 */ /* 0x000fc80000010100 */
[CCC-:B------:R-:W-:Y:S01]  /*0630*/  FFMA.RM R17, R18.reuse, R15.reuse, R18.reuse ;  /* 0x0000000f12117223 */ /* 0x1c0fe20000004012 */
[----:B------:R-:W-:-:S04]  /*0640*/  FFMA.RP R18, R18, R15, R18 ;  /* 0x0000000f12127223 */ /* 0x000fc80000008012 */
[C---:B------:R-:W-:Y:S02]  /*0650*/  LOP3.LUT R15, R17.reuse, 0x7fffff, RZ, 0xc0, !PT ;  /* 0x007fffff110f7812 */ /* 0x040fe400078ec0ff */
[----:B------:R-:W-:Y:S02]  /*0660*/  FSETP.NEU.FTZ.AND P0, PT, R17, R18, PT ;  /* 0x000000121100720b */ /* 0x000fe40003f1d000 */
[----:B------:R-:W-:Y:S02]  /*0670*/  LOP3.LUT R18, R15, 0x800000, RZ, 0xfc, !PT ;  /* 0x008000000f127812 */ /* 0x000fe400078efcff */
[----:B------:R-:W-:Y:S02]  /*0680*/  SEL R15, RZ, 0xffffffff, !P0 ;  /* 0xffffffffff0f7807 */ /* 0x000fe40004000000 */
[----:B------:R-:W-:Y:S02]  /*0690*/  LOP3.LUT R20, R21, R18, RZ, 0xc0, !PT ;  /* 0x0000001215147212 */ /* 0x000fe400078ec0ff */
[----:B------:R-:W-:-:S02]  /*06a0*/  IADD3 R15, PT, PT, -R15, RZ, RZ ;  /* 0x000000ff0f0f7210 */ /* 0x000fc40007ffe1ff */
[-C--:B------:R-:W-:Y:S02]  /*06b0*/  SHF.R.U32.HI R20, RZ, R3.reuse, R20 ;  /* 0x00000003ff147219 */ /* 0x080fe40000011614 */
[----:B------:R-:W-:Y:S02]  /*06c0*/  LOP3.LUT P1, RZ, R15, R3, R18, 0xf8, !PT ;  /* 0x000000030fff7212 */ /* 0x000fe4000782f812 */
[C---:B------:R-:W-:Y:S02]  /*06d0*/  LOP3.LUT P0, RZ, R20.reuse, 0x1, RZ, 0xc0, !PT ;  /* 0x0000000114ff7812 */ /* 0x040fe4000780c0ff */
[----:B------:R-:W-:-:S04]  /*06e0*/  LOP3.LUT P2, RZ, R20, 0x2, RZ, 0xc0, !PT ;  /* 0x0000000214ff7812 */ /* 0x000fc8000784c0ff */
[----:B------:R-:W-:Y:S02]  /*06f0*/  PLOP3.LUT P0, PT, P0, P1, P2, 0xe0, 0x0 ;  /* 0x000000000000781c */ /* 0x000fe40000703c20 */
[----:B------:R-:W-:Y:S02]  /*0700*/  LOP3.LUT P1, RZ, R0, 0x7fffff, RZ, 0xc0, !PT ;  /* 0x007fffff00ff7812 */ /* 0x000fe4000782c0ff */
[----:B------:R-:W-:-:S05]  /*0710*/  SEL R3, RZ, 0x1, !P0 ;  /* 0x00000001ff037807 */ /* 0x000fca0004000000 */
[----:B------:R-:W-:-:S05]  /*0720*/  IMAD.MOV R3, RZ, RZ, -R3 ;  /* 0x000000ffff037224 */ /* 0x000fca00078e0a03 */
[----:B------:R-:W-:Y:S02]  /*0730*/  ISETP.GE.AND P0, PT, R3, RZ, PT ;  /* 0x000000ff0300720c */ /* 0x000fe40003f06270 */
[----:B------:R-:W-:-:S04]  /*0740*/  IADD3 R3, PT, PT, R2, -0xfc, RZ ;  /* 0xffffff0402037810 */ /* 0x000fc80007ffe0ff */
[----:B------:R-:W-:-:S07]  /*0750*/  SHF.R.U32.HI R3, RZ, R3, R18 ;  /* 0x00000003ff037219 */ /* 0x000fce0000011612 */
[----:B------:R-:W-:-:S05]  /*0760*/  @!P0 VIADD R3, R3, 0x1 ;  /* 0x0000000103038836 */ /* 0x000fca0000000000 */
[----:B------:R-:W-:-:S04]  /*0770*/  @!P1 SHF.L.U32 R3, R3, 0x1, RZ ;  /* 0x0000000103039819 */ /* 0x000fc800000006ff */
[----:B------:R-:W-:Y:S01]  /*0780*/  LOP3.LUT R3, R3, 0x80000000, R0, 0xf8, !PT ;  /* 0x8000000003037812 */ /* 0x000fe200078ef800 */
[----:B------:R-:W-:Y:S06]  /*0790*/  BRA `(.L_x_7) ;  /* 0x0000000000047947 */ /* 0x000fec0003800000 */
.L_x_8:
[----:B------:R0:W1:Y:S02]  /*07a0*/  MUFU.RCP R3, R0 ;  /* 0x0000000000037308 */ /* 0x0000640000001000 */
.L_x_7:
[----:B------:R-:W-:Y:S05]  /*07b0*/  BSYNC.RECONVERGENT B2 ;  /* 0x0000000000027941 */ /* 0x000fea0003800200 */
.L_x_5:
[----:B------:R-:W-:-:S04]  /*07c0*/  IMAD.MOV.U32 R17, RZ, RZ, 0x0 ;  /* 0x00000000ff117424 */ /* 0x000fc800078e00ff */
[----:B01----:R-:W-:Y:S05]  /*07d0*/  RET.REL.NODEC R16 `(blend_add_kernel) ;  /* 0xfffffff810087950 */ /* 0x003fea0003c3ffff */
.L_x_9:
[----:B------:R-:W-:-:S00]  /*07e0*/  BRA `(.L_x_9) ;  /* 0xfffffffc00fc7947 */ /* 0x000fc0000383ffff */
[----:B------:R-:W-:-:S00]  /*07f0*/  NOP ;  /* 0x0000000000007918 */ /* 0x000fc00000000000 */
        /* <DEDUP_REMOVED lines=8> */
.L_x_10:


//--------------------- .nv.shared.reserved.0     --------------------------
	.section	.nv.shared.reserved.0,"aw",@nobits
	.weak		__nv_reservedSMEM_offset_0_alias
	.size		__nv_reservedSMEM_offset_0_alias, 0, 64
	.other		__nv_reservedSMEM_offset_0_alias,@"STO_CUDA_RESERVED_SHARED STV_DEFAULT"
__nv_reservedSMEM_offset_0_alias:
	.zero		0
	.zero		64


//--------------------- .nv.constant0.blend_add_kernel --------------------------
	.section	.nv.constant0.blend_add_kernel,"a",@progbits
	.sectionflags	@""
	.align	4
.nv.constant0.blend_add_kernel:
	.zero		940


//--------------------- SYMBOLS --------------------------

	.type		.nv.reservedSmem.offset0,@object
	.size		.nv.reservedSmem.offset0,0x4
